//
// Generated by NVIDIA NVVM Compiler
//
// Compiler Build ID: CL-36424714
// Cuda compilation tools, release 13.0, V13.0.88
// Based on NVVM 20.0.0
//

.version 9.0
.target sm_100
.address_size 64

	// .globl	_Z10sumNumbersPKiS0_Pi

.visible .entry _Z10sumNumbersPKiS0_Pi(
	.param .u64 .ptr .align 1 _Z10sumNumbersPKiS0_Pi_param_0,
	.param .u64 .ptr .align 1 _Z10sumNumbersPKiS0_Pi_param_1,
	.param .u64 .ptr .align 1 _Z10sumNumbersPKiS0_Pi_param_2
)
{
	.reg .b32 	%r<5>;
	.reg .b64 	%rd<11>;

	ld.param.u64 	%rd1, [_Z10sumNumbersPKiS0_Pi_param_0];
	ld.param.u64 	%rd2, [_Z10sumNumbersPKiS0_Pi_param_1];
	ld.param.u64 	%rd3, [_Z10sumNumbersPKiS0_Pi_param_2];
	cvta.to.global.u64 	%rd4, %rd3;
	cvta.to.global.u64 	%rd5, %rd2;
	cvta.to.global.u64 	%rd6, %rd1;
	mov.u32 	%r1, %tid.x;
	mul.wide.u32 	%rd7, %r1, 4;
	add.s64 	%rd8, %rd6, %rd7;
	ld.global.u32 	%r2, [%rd8];
	add.s64 	%rd9, %rd5, %rd7;
	ld.global.u32 	%r3, [%rd9];
	add.s32 	%r4, %r3, %r2;
	add.s64 	%rd10, %rd4, %rd7;
	st.global.u32 	[%rd10], %r4;
	ret;

}


// ===== COMPILED SASS (sm_100) =====

	.target	sm_100

	.elftype	@"ET_EXEC"


//--------------------- .note.nv.tkinfo           --------------------------
	.section	.note.nv.tkinfo,"",@"SHT_NOTE"
	.sectionflags	@"SHF_NOTE_NV_TKINFO"
	.tkinfo
        /*0018*/ 	.word	0x00000002
        /*0030*/ 	.string	""
        /*0030*/ 	.string	"ptxas"
        /*0030*/ 	.string	"Cuda compilation tools, release 13.0, V13.0.88"
        /*0030*/ 	.string	"Build cuda_13.0.r13.0/compiler.36424714_0"
        /*0030*/ 	.string	"-arch sm_100 -m 64 "



//--------------------- .note.nv.cuinfo           --------------------------
	.section	.note.nv.cuinfo,"",@"SHT_NOTE"
	.sectionflags	@"SHF_NOTE_NV_CUINFO"
        /*0018*/ 	.short	0x0002
        /*001a*/ 	.short	0x0064
        /*001c*/ 	.short	0x0082
	.zero		2


//--------------------- .nv.info                  --------------------------
	.section	.nv.info,"",@"SHT_CUDA_INFO"
	.align	4


	//----- nvinfo : EIATTR_REGCOUNT
	.align		4
        /*0000*/ 	.byte	0x04, 0x2f
        /*0002*/ 	.short	(.L_1 - .L_0)
	.align		4
.L_0:
        /*0004*/ 	.word	index@(_Z10sumNumbersPKiS0_Pi)
        /*0008*/ 	.word	0x0000000c


	//----- nvinfo : EIATTR_FRAME_SIZE
	.align		4
.L_1:
        /*000c*/ 	.byte	0x04, 0x11
        /*000e*/ 	.short	(.L_3 - .L_2)
	.align		4
.L_2:
        /*0010*/ 	.word	index@(_Z10sumNumbersPKiS0_Pi)
        /*0014*/ 	.word	0x00000000


	//----- nvinfo : EIATTR_MIN_STACK_SIZE
	.align		4
.L_3:
        /*0018*/ 	.byte	0x04, 0x12
        /*001a*/ 	.short	(.L_5 - .L_4)
	.align		4
.L_4:
        /*001c*/ 	.word	index@(_Z10sumNumbersPKiS0_Pi)
        /*0020*/ 	.word	0x00000000
.L_5:


//--------------------- .nv.compat                --------------------------
	.section	.nv.compat,"",@"SHT_CUDA_COMPAT_INFO"
	.align	4
        /*0000*/ 	.byte	0x02, 0x09, 0x00, 0x00, 0x02, 0x02, 0x01, 0x00, 0x02, 0x05, 0x05, 0x00, 0x03, 0x07, 0x01, 0x01
        /*0010*/ 	.byte	0x02, 0x03, 0x00, 0x00, 0x02, 0x06, 0x01, 0x00, 0x04, 0x0b, 0x08, 0x00, 0x09, 0x00, 0x00, 0x00
        /*0020*/ 	.byte	0x00, 0x00, 0x00, 0x00


//--------------------- .nv.info._Z10sumNumbersPKiS0_Pi --------------------------
	.section	.nv.info._Z10sumNumbersPKiS0_Pi,"",@"SHT_CUDA_INFO"
	.sectionflags	@""
	.align	4


	//----- nvinfo : EIATTR_CUDA_API_VERSION
	.align		4
        /*0000*/ 	.byte	0x04, 0x37
        /*0002*/ 	.short	(.L_7 - .L_6)
.L_6:
        /*0004*/ 	.word	0x00000082


	//----- nvinfo : EIATTR_KPARAM_INFO
	.align		4
.L_7:
        /*0008*/ 	.byte	0x04, 0x17
        /*000a*/ 	.short	(.L_9 - .L_8)
.L_8:
        /*000c*/ 	.word	0x00000000
        /*0010*/ 	.short	0x0002
        /*0012*/ 	.short	0x0010
        /*0014*/ 	.byte	0x00, 0xf5, 0x21, 0x00


	//----- nvinfo : EIATTR_KPARAM_INFO
	.align		4
.L_9:
        /*0018*/ 	.byte	0x04, 0x17
        /*001a*/ 	.short	(.L_11 - .L_10)
.L_10:
        /*001c*/ 	.word	0x00000000
        /*0020*/ 	.short	0x0001
        /*0022*/ 	.short	0x0008
        /*0024*/ 	.byte	0x00, 0xf5, 0x21, 0x00


	//----- nvinfo : EIATTR_KPARAM_INFO
	.align		4
.L_11:
        /*0028*/ 	.byte	0x04, 0x17
        /*002a*/ 	.short	(.L_13 - .L_12)
.L_12:
        /*002c*/ 	.word	0x00000000
        /*0030*/ 	.short	0x0000
        /*0032*/ 	.short	0x0000
        /*0034*/ 	.byte	0x00, 0xf5, 0x21, 0x00


	//----- nvinfo : EIATTR_SPARSE_MMA_MASK
	.align		4
.L_13:
        /*0038*/ 	.byte	0x03, 0x50
        /*003a*/ 	.short	0x0000


	//----- nvinfo : EIATTR_MAXREG_COUNT
	.align		4
        /*003c*/ 	.byte	0x03, 0x1b
        /*003e*/ 	.short	0x00ff


	//----- nvinfo : EIATTR_MERCURY_ISA_VERSION
	.align		4
        /*0040*/ 	.byte	0x03, 0x5f
        /*0042*/ 	.short	0x0101


	//----- nvinfo : EIATTR_VRC_CTA_INIT_COUNT
	.align		4
        /*0044*/ 	.byte	0x02, 0x4a
	.zero		1
	.zero		1


	//----- nvinfo : EIATTR_EXIT_INSTR_OFFSETS
	.align		4
        /*0048*/ 	.byte	0x04, 0x1c
        /*004a*/ 	.short	(.L_15 - .L_14)


	//   ....[0]....
.L_14:
        /*004c*/ 	.word	0x000000d0


	//----- nvinfo : EIATTR_CBANK_PARAM_SIZE
	.align		4
.L_15:
        /*0050*/ 	.byte	0x03, 0x19
        /*0052*/ 	.short	0x0018


	//----- nvinfo : EIATTR_PARAM_CBANK
	.align		4
        /*0054*/ 	.byte	0x04, 0x0a
        /*0056*/ 	.short	(.L_17 - .L_16)
	.align		4
.L_16:
        /*0058*/ 	.word	index@(.nv.constant0._Z10sumNumbersPKiS0_Pi)
        /*005c*/ 	.short	0x0380
        /*005e*/ 	.short	0x0018


	//----- nvinfo : EIATTR_SW_WAR
	.align		4
.L_17:
        /*0060*/ 	.byte	0x04, 0x36
        /*0062*/ 	.short	(.L_19 - .L_18)
.L_18:
        /*0064*/ 	.word	0x00000008
.L_19:


//--------------------- .nv.callgraph             --------------------------
	.section	.nv.callgraph,"",@"SHT_CUDA_CALLGRAPH"
	.align	4
	.sectionentsize	8
	.align		4
        /*0000*/ 	.word	0x00000000
	.align		4
        /*0004*/ 	.word	0xffffffff
	.align		4
        /*0008*/ 	.word	0x00000000
	.align		4
        /*000c*/ 	.word	0xfffffffe
	.align		4
        /*0010*/ 	.word	0x00000000
	.align		4
        /*0014*/ 	.word	0xfffffffd
	.align		4
        /*0018*/ 	.word	0x00000000
	.align		4
        /*001c*/ 	.word	0xfffffffc


//--------------------- .text._Z10sumNumbersPKiS0_Pi --------------------------
	.section	.text._Z10sumNumbersPKiS0_Pi,"ax",@progbits
	.align	128
        .global         _Z10sumNumbersPKiS0_Pi
        .type           _Z10sumNumbersPKiS0_Pi,@function
        .size           _Z10sumNumbersPKiS0_Pi,(.L_x_1 - _Z10sumNumbersPKiS0_Pi)
        .other          _Z10sumNumbersPKiS0_Pi,@"STO_CUDA_ENTRY STV_DEFAULT"
_Z10sumNumbersPKiS0_Pi:
.text._Z10sumNumbersPKiS0_Pi:
[----:B------:R-:W-:Y:S01]  /*0000*/  LDC R1, c[0x0][0x37c] ;  /* 0x0000df00ff017b82 */ /* 0x000fe20000000800 */
[----:B------:R-:W0:Y:S07]  /*0010*/  S2R R9, SR_TID.X ;  /* 0x0000000000097919 */ /* 0x000e2e0000002100 */
[----:B------:R-:W0:Y:S01]  /*0020*/  LDC.64 R2, c[0x0][0x380] ;  /* 0x0000e000ff027b82 */ /* 0x000e220000000a00 */
[----:B------:R-:W1:Y:S07]  /*0030*/  LDCU.64 UR4, c[0x0][0x358] ;  /* 0x00006b00ff0477ac */ /* 0x000e6e0008000a00 */
[----:B------:R-:W2:Y:S08]  /*0040*/  LDC.64 R4, c[0x0][0x388] ;  /* 0x0000e200ff047b82 */ /* 0x000eb00000000a00 */
[----:B------:R-:W3:Y:S01]  /*0050*/  LDC.64 R6, c[0x0][0x390] ;  /* 0x0000e400ff067b82 */ /* 0x000ee20000000a00 */
[----:B0-----:R-:W-:-:S04]  /*0060*/  IMAD.WIDE.U32 R2, R9, 0x4, R2 ;  /* 0x0000000409027825 */ /* 0x001fc800078e0002 */
[C---:B--2---:R-:W-:Y:S02]  /*0070*/  IMAD.WIDE.U32 R4, R9.reuse, 0x4, R4 ;  /* 0x0000000409047825 */ /* 0x044fe400078e0004 */
[----:B-1----:R-:W2:Y:S04]  /*0080*/  LDG.E R2, desc[UR4][R2.64] ;  /* 0x0000000402027981 */ /* 0x002ea8000c1e1900 */
[----:B------:R-:W2:Y:S01]  /*0090*/  LDG.E R5, desc[UR4][R4.64] ;  /* 0x0000000404057981 */ /* 0x000ea2000c1e1900 */
[----:B---3--:R-:W-:Y:S01]  /*00a0*/  IMAD.WIDE.U32 R6, R9, 0x4, R6 ;  /* 0x0000000409067825 */ /* 0x008fe200078e0006 */
[----:B--2---:R-:W-:-:S05]  /*00b0*/  IADD3 R9, PT, PT, R2, R5, RZ ;  /* 0x0000000502097210 */ /* 0x004fca0007ffe0ff */
[----:B------:R-:W-:Y:S01]  /*00c0*/  STG.E desc[UR4][R6.64], R9 ;  /* 0x0000000906007986 */ /* 0x000fe2000c101904 */
[----:B------:R-:W-:Y:S05]  /*00d0*/  EXIT ;  /* 0x000000000000794d */ /* 0x000fea0003800000 */
.L_x_0:
[----:B------:R-:W-:-:S00]  /*00e0*/  BRA `(.L_x_0) ;  /* 0xfffffffc00fc7947 */ /* 0x000fc0000383ffff */
[----:B------:R-:W-:-:S00]  /*00f0*/  NOP ;  /* 0x0000000000007918 */ /* 0x000fc00000000000 */
        /* <DEDUP_REMOVED lines=8> */
.L_x_1:


//--------------------- .nv.shared.reserved.0     --------------------------
	.section	.nv.shared.reserved.0,"aw",@nobits
	.weak		__nv_reservedSMEM_offset_0_alias
	.size		__nv_reservedSMEM_offset_0_alias, 0, 64
	.other		__nv_reservedSMEM_offset_0_alias,@"STO_CUDA_RESERVED_SHARED STV_DEFAULT"
__nv_reservedSMEM_offset_0_alias:
	.zero		0
	.zero		64


//--------------------- .nv.constant0._Z10sumNumbersPKiS0_Pi --------------------------
	.section	.nv.constant0._Z10sumNumbersPKiS0_Pi,"a",@progbits
	.sectionflags	@""
	.align	4
.nv.constant0._Z10sumNumbersPKiS0_Pi:
	.zero		920


//--------------------- SYMBOLS --------------------------

	.type		.nv.reservedSmem.offset0,@object
	.size		.nv.reservedSmem.offset0,0x4
